//
// Generated by NVIDIA NVVM Compiler
//
// Compiler Build ID: CL-36424714
// Cuda compilation tools, release 13.0, V13.0.88
// Based on NVVM 20.0.0
//

.version 9.0
.target sm_100
.address_size 64

	// .globl	_Z8additionPfS_S_ii

.visible .entry _Z8additionPfS_S_ii(
	.param .u64 .ptr .align 1 _Z8additionPfS_S_ii_param_0,
	.param .u64 .ptr .align 1 _Z8additionPfS_S_ii_param_1,
	.param .u64 .ptr .align 1 _Z8additionPfS_S_ii_param_2,
	.param .u32 _Z8additionPfS_S_ii_param_3,
	.param .u32 _Z8additionPfS_S_ii_param_4
)
{
	.reg .pred 	%p<2>;
	.reg .b32 	%r<6>;
	.reg .b32 	%f<4>;
	.reg .b64 	%rd<11>;

	ld.param.u64 	%rd1, [_Z8additionPfS_S_ii_param_0];
	ld.param.u64 	%rd2, [_Z8additionPfS_S_ii_param_1];
	ld.param.u64 	%rd3, [_Z8additionPfS_S_ii_param_2];
	ld.param.u32 	%r2, [_Z8additionPfS_S_ii_param_3];
	ld.param.u32 	%r3, [_Z8additionPfS_S_ii_param_4];
	mov.u32 	%r4, %tid.x;
	mov.u32 	%r5, %ctaid.x;
	mad.lo.s32 	%r1, %r3, %r5, %r4;
	setp.ge.s32 	%p1, %r1, %r2;
	@%p1 bra 	$L__BB0_2;
	cvta.to.global.u64 	%rd4, %rd1;
	cvta.to.global.u64 	%rd5, %rd2;
	cvta.to.global.u64 	%rd6, %rd3;
	mul.wide.s32 	%rd7, %r1, 4;
	add.s64 	%rd8, %rd4, %rd7;
	ld.global.f32 	%f1, [%rd8];
	add.s64 	%rd9, %rd5, %rd7;
	ld.global.f32 	%f2, [%rd9];
	add.f32 	%f3, %f1, %f2;
	add.s64 	%rd10, %rd6, %rd7;
	st.global.f32 	[%rd10], %f3;
$L__BB0_2:
	ret;

}


// ===== COMPILED SASS (sm_100) =====

	.target	sm_100

	.elftype	@"ET_EXEC"


//--------------------- .note.nv.tkinfo           --------------------------
	.section	.note.nv.tkinfo,"",@"SHT_NOTE"
	.sectionflags	@"SHF_NOTE_NV_TKINFO"
	.tkinfo
        /*0018*/ 	.word	0x00000002
        /*0030*/ 	.string	""
        /*0030*/ 	.string	"ptxas"
        /*0030*/ 	.string	"Cuda compilation tools, release 13.0, V13.0.88"
        /*0030*/ 	.string	"Build cuda_13.0.r13.0/compiler.36424714_0"
        /*0030*/ 	.string	"-arch sm_100 -m 64 "



//--------------------- .note.nv.cuinfo           --------------------------
	.section	.note.nv.cuinfo,"",@"SHT_NOTE"
	.sectionflags	@"SHF_NOTE_NV_CUINFO"
        /*0018*/ 	.short	0x0002
        /*001a*/ 	.short	0x0064
        /*001c*/ 	.short	0x0082
	.zero		2


//--------------------- .nv.info                  --------------------------
	.section	.nv.info,"",@"SHT_CUDA_INFO"
	.align	4


	//----- nvinfo : EIATTR_REGCOUNT
	.align		4
        /*0000*/ 	.byte	0x04, 0x2f
        /*0002*/ 	.short	(.L_1 - .L_0)
	.align		4
.L_0:
        /*0004*/ 	.word	index@(_Z8additionPfS_S_ii)
        /*0008*/ 	.word	0x0000000c


	//----- nvinfo : EIATTR_FRAME_SIZE
	.align		4
.L_1:
        /*000c*/ 	.byte	0x04, 0x11
        /*000e*/ 	.short	(.L_3 - .L_2)
	.align		4
.L_2:
        /*0010*/ 	.word	index@(_Z8additionPfS_S_ii)
        /*0014*/ 	.word	0x00000000


	//----- nvinfo : EIATTR_MIN_STACK_SIZE
	.align		4
.L_3:
        /*0018*/ 	.byte	0x04, 0x12
        /*001a*/ 	.short	(.L_5 - .L_4)
	.align		4
.L_4:
        /*001c*/ 	.word	index@(_Z8additionPfS_S_ii)
        /*0020*/ 	.word	0x00000000
.L_5:


//--------------------- .nv.compat                --------------------------
	.section	.nv.compat,"",@"SHT_CUDA_COMPAT_INFO"
	.align	4
        /*0000*/ 	.byte	0x02, 0x09, 0x00, 0x00, 0x02, 0x02, 0x01, 0x00, 0x02, 0x05, 0x05, 0x00, 0x03, 0x07, 0x01, 0x01
        /*0010*/ 	.byte	0x02, 0x03, 0x00, 0x00, 0x02, 0x06, 0x01, 0x00, 0x04, 0x0b, 0x08, 0x00, 0x09, 0x00, 0x00, 0x00
        /*0020*/ 	.byte	0x00, 0x00, 0x00, 0x00


//--------------------- .nv.info._Z8additionPfS_S_ii --------------------------
	.section	.nv.info._Z8additionPfS_S_ii,"",@"SHT_CUDA_INFO"
	.sectionflags	@""
	.align	4


	//----- nvinfo : EIATTR_CUDA_API_VERSION
	.align		4
        /*0000*/ 	.byte	0x04, 0x37
        /*0002*/ 	.short	(.L_7 - .L_6)
.L_6:
        /*0004*/ 	.word	0x00000082


	//----- nvinfo : EIATTR_KPARAM_INFO
	.align		4
.L_7:
        /*0008*/ 	.byte	0x04, 0x17
        /*000a*/ 	.short	(.L_9 - .L_8)
.L_8:
        /*000c*/ 	.word	0x00000000
        /*0010*/ 	.short	0x0004
        /*0012*/ 	.short	0x001c
        /*0014*/ 	.byte	0x00, 0xf0, 0x11, 0x00


	//----- nvinfo : EIATTR_KPARAM_INFO
	.align		4
.L_9:
        /*0018*/ 	.byte	0x04, 0x17
        /*001a*/ 	.short	(.L_11 - .L_10)
.L_10:
        /*001c*/ 	.word	0x00000000
        /*0020*/ 	.short	0x0003
        /*0022*/ 	.short	0x0018
        /*0024*/ 	.byte	0x00, 0xf0, 0x11, 0x00


	//----- nvinfo : EIATTR_KPARAM_INFO
	.align		4
.L_11:
        /*0028*/ 	.byte	0x04, 0x17
        /*002a*/ 	.short	(.L_13 - .L_12)
.L_12:
        /*002c*/ 	.word	0x00000000
        /*0030*/ 	.short	0x0002
        /*0032*/ 	.short	0x0010
        /*0034*/ 	.byte	0x00, 0xf5, 0x21, 0x00


	//----- nvinfo : EIATTR_KPARAM_INFO
	.align		4
.L_13:
        /*0038*/ 	.byte	0x04, 0x17
        /*003a*/ 	.short	(.L_15 - .L_14)
.L_14:
        /*003c*/ 	.word	0x00000000
        /*0040*/ 	.short	0x0001
        /*0042*/ 	.short	0x0008
        /*0044*/ 	.byte	0x00, 0xf5, 0x21, 0x00


	//----- nvinfo : EIATTR_KPARAM_INFO
	.align		4
.L_15:
        /*0048*/ 	.byte	0x04, 0x17
        /*004a*/ 	.short	(.L_17 - .L_16)
.L_16:
        /*004c*/ 	.word	0x00000000
        /*0050*/ 	.short	0x0000
        /*0052*/ 	.short	0x0000
        /*0054*/ 	.byte	0x00, 0xf5, 0x21, 0x00


	//----- nvinfo : EIATTR_SPARSE_MMA_MASK
	.align		4
.L_17:
        /*0058*/ 	.byte	0x03, 0x50
        /*005a*/ 	.short	0x0000


	//----- nvinfo : EIATTR_MAXREG_COUNT
	.align		4
        /*005c*/ 	.byte	0x03, 0x1b
        /*005e*/ 	.short	0x00ff


	//----- nvinfo : EIATTR_MERCURY_ISA_VERSION
	.align		4
        /*0060*/ 	.byte	0x03, 0x5f
        /*0062*/ 	.short	0x0101


	//----- nvinfo : EIATTR_VRC_CTA_INIT_COUNT
	.align		4
        /*0064*/ 	.byte	0x02, 0x4a
	.zero		1
	.zero		1


	//----- nvinfo : EIATTR_EXIT_INSTR_OFFSETS
	.align		4
        /*0068*/ 	.byte	0x04, 0x1c
        /*006a*/ 	.short	(.L_19 - .L_18)


	//   ....[0]....
.L_18:
        /*006c*/ 	.word	0x00000060


	//   ....[1]....
        /*0070*/ 	.word	0x00000120


	//----- nvinfo : EIATTR_CBANK_PARAM_SIZE
	.align		4
.L_19:
        /*0074*/ 	.byte	0x03, 0x19
        /*0076*/ 	.short	0x0020


	//----- nvinfo : EIATTR_PARAM_CBANK
	.align		4
        /*0078*/ 	.byte	0x04, 0x0a
        /*007a*/ 	.short	(.L_21 - .L_20)
	.align		4
.L_20:
        /*007c*/ 	.word	index@(.nv.constant0._Z8additionPfS_S_ii)
        /*0080*/ 	.short	0x0380
        /*0082*/ 	.short	0x0020


	//----- nvinfo : EIATTR_SW_WAR
	.align		4
.L_21:
        /*0084*/ 	.byte	0x04, 0x36
        /*0086*/ 	.short	(.L_23 - .L_22)
.L_22:
        /*0088*/ 	.word	0x00000008
.L_23:


//--------------------- .nv.callgraph             --------------------------
	.section	.nv.callgraph,"",@"SHT_CUDA_CALLGRAPH"
	.align	4
	.sectionentsize	8
	.align		4
        /*0000*/ 	.word	0x00000000
	.align		4
        /*0004*/ 	.word	0xffffffff
	.align		4
        /*0008*/ 	.word	0x00000000
	.align		4
        /*000c*/ 	.word	0xfffffffe
	.align		4
        /*0010*/ 	.word	0x00000000
	.align		4
        /*0014*/ 	.word	0xfffffffd
	.align		4
        /*0018*/ 	.word	0x00000000
	.align		4
        /*001c*/ 	.word	0xfffffffc


//--------------------- .text._Z8additionPfS_S_ii --------------------------
	.section	.text._Z8additionPfS_S_ii,"ax",@progbits
	.align	128
        .global         _Z8additionPfS_S_ii
        .type           _Z8additionPfS_S_ii,@function
        .size           _Z8additionPfS_S_ii,(.L_x_1 - _Z8additionPfS_S_ii)
        .other          _Z8additionPfS_S_ii,@"STO_CUDA_ENTRY STV_DEFAULT"
_Z8additionPfS_S_ii:
.text._Z8additionPfS_S_ii:
[----:B------:R-:W-:Y:S01]  /*0000*/  LDC R1, c[0x0][0x37c] ;  /* 0x0000df00ff017b82 */ /* 0x000fe20000000800 */
[----:B------:R-:W0:Y:S07]  /*0010*/  S2R R0, SR_TID.X ;  /* 0x0000000000007919 */ /* 0x000e2e0000002100 */
[----:B------:R-:W0:Y:S08]  /*0020*/  S2UR UR4, SR_CTAID.X ;  /* 0x00000000000479c3 */ /* 0x000e300000002500 */
[----:B------:R-:W0:Y:S02]  /*0030*/  LDC.64 R8, c[0x0][0x398] ;  /* 0x0000e600ff087b82 */ /* 0x000e240000000a00 */
[----:B0-----:R-:W-:-:S05]  /*0040*/  IMAD R9, R9, UR4, R0 ;  /* 0x0000000409097c24 */ /* 0x001fca000f8e0200 */
[----:B------:R-:W-:-:S13]  /*0050*/  ISETP.GE.AND P0, PT, R9, R8, PT ;  /* 0x000000080900720c */ /* 0x000fda0003f06270 */
[----:B------:R-:W-:Y:S05]  /*0060*/  @P0 EXIT ;  /* 0x000000000000094d */ /* 0x000fea0003800000 */
[----:B------:R-:W0:Y:S01]  /*0070*/  LDC.64 R2, c[0x0][0x380] ;  /* 0x0000e000ff027b82 */ /* 0x000e220000000a00 */
[----:B------:R-:W1:Y:S07]  /*0080*/  LDCU.64 UR4, c[0x0][0x358] ;  /* 0x00006b00ff0477ac */ /* 0x000e6e0008000a00 */
[----:B------:R-:W2:Y:S08]  /*0090*/  LDC.64 R4, c[0x0][0x388] ;  /* 0x0000e200ff047b82 */ /* 0x000eb00000000a00 */
[----:B------:R-:W3:Y:S01]  /*00a0*/  LDC.64 R6, c[0x0][0x390] ;  /* 0x0000e400ff067b82 */ /* 0x000ee20000000a00 */
[----:B0-----:R-:W-:-:S06]  /*00b0*/  IMAD.WIDE R2, R9, 0x4, R2 ;  /* 0x0000000409027825 */ /* 0x001fcc00078e0202 */
[----:B-1----:R-:W4:Y:S01]  /*00c0*/  LDG.E R2, desc[UR4][R2.64] ;  /* 0x0000000402027981 */ /* 0x002f22000c1e1900 */
[----:B--2---:R-:W-:-:S06]  /*00d0*/  IMAD.WIDE R4, R9, 0x4, R4 ;  /* 0x0000000409047825 */ /* 0x004fcc00078e0204 */
[----:B------:R-:W4:Y:S01]  /*00e0*/  LDG.E R5, desc[UR4][R4.64] ;  /* 0x0000000404057981 */ /* 0x000f22000c1e1900 */
[----:B---3--:R-:W-:-:S04]  /*00f0*/  IMAD.WIDE R6, R9, 0x4, R6 ;  /* 0x0000000409067825 */ /* 0x008fc800078e0206 */
[----:B----4-:R-:W-:-:S05]  /*0100*/  FADD R9, R2, R5 ;  /* 0x0000000502097221 */ /* 0x010fca0000000000 */
[----:B------:R-:W-:Y:S01]  /*0110*/  STG.E desc[UR4][R6.64], R9 ;  /* 0x0000000906007986 */ /* 0x000fe2000c101904 */
[----:B------:R-:W-:Y:S05]  /*0120*/  EXIT ;  /* 0x000000000000794d */ /* 0x000fea0003800000 */
.L_x_0:
[----:B------:R-:W-:-:S00]  /*0130*/  BRA `(.L_x_0) ;  /* 0xfffffffc00fc7947 */ /* 0x000fc0000383ffff */
[----:B------:R-:W-:-:S00]  /*0140*/  NOP ;  /* 0x0000000000007918 */ /* 0x000fc00000000000 */
        /* <DEDUP_REMOVED lines=11> */
.L_x_1:


//--------------------- .nv.shared.reserved.0     --------------------------
	.section	.nv.shared.reserved.0,"aw",@nobits
	.weak		__nv_reservedSMEM_offset_0_alias
	.size		__nv_reservedSMEM_offset_0_alias, 0, 64
	.other		__nv_reservedSMEM_offset_0_alias,@"STO_CUDA_RESERVED_SHARED STV_DEFAULT"
__nv_reservedSMEM_offset_0_alias:
	.zero		0
	.zero		64


//--------------------- .nv.constant0._Z8additionPfS_S_ii --------------------------
	.section	.nv.constant0._Z8additionPfS_S_ii,"a",@progbits
	.sectionflags	@""
	.align	4
.nv.constant0._Z8additionPfS_S_ii:
	.zero		928


//--------------------- SYMBOLS --------------------------

	.type		.nv.reservedSmem.offset0,@object
	.size		.nv.reservedSmem.offset0,0x4
